	.headerflags	@"EF_CUDA_TEXMODE_UNIFIED EF_CUDA_64BIT_ADDRESS EF_CUDA_ACCELERATORS EF_CUDA_SM90 EF_CUDA_VIRTUAL_SM(EF_CUDA_SM90)"
	.elftype	@"ET_EXEC"


//--------------------- .nv.info                  --------------------------
	.section	.nv.info,"",@"SHT_CUDA_INFO"
	.align	4


	//----- nvinfo : EIATTR_REGCOUNT
	.align		4
        /*0000*/ 	.byte	0x04, 0x2f
        /*0002*/ 	.short	(.L_1 - .L_0)
	.align		4
.L_0:
        /*0004*/ 	.word	index@(triton_per_fused_abs_mean_sub_25)
        /*0008*/ 	.word	0x0000000c


	//----- nvinfo : EIATTR_MIN_STACK_SIZE
	.align		4
.L_1:
        /*000c*/ 	.byte	0x04, 0x12
        /*000e*/ 	.short	(.L_3 - .L_2)
	.align		4
.L_2:
        /*0010*/ 	.word	index@(triton_per_fused_abs_mean_sub_25)
        /*0014*/ 	.word	0x00000000


	//----- nvinfo : EIATTR_FRAME_SIZE
	.align		4
.L_3:
        /*0018*/ 	.byte	0x04, 0x11
        /*001a*/ 	.short	(.L_5 - .L_4)
	.align		4
.L_4:
        /*001c*/ 	.word	index@(triton_per_fused_abs_mean_sub_25)
        /*0020*/ 	.word	0x00000000


	//----- nvinfo : EIATTR_MIN_STACK_SIZE
	.align		4
.L_5:
        /*0024*/ 	.byte	0x04, 0x12
        /*0026*/ 	.short	(.L_7 - .L_6)
	.align		4
.L_6:
        /*0028*/ 	.word	index@(triton_per_fused_abs_mean_sub_25)
        /*002c*/ 	.word	0x00000000
.L_7:


//--------------------- .nv.info.triton_per_fused_abs_mean_sub_25 --------------------------
	.section	.nv.info.triton_per_fused_abs_mean_sub_25,"",@"SHT_CUDA_INFO"
	.sectionflags	@""
	.align	4


	//----- nvinfo : EIATTR_CUDA_API_VERSION
	.align		4
        /*0000*/ 	.byte	0x04, 0x37
        /*0002*/ 	.short	(.L_9 - .L_8)
.L_8:
        /*0004*/ 	.word	0x0000007c


	//----- nvinfo : EIATTR_KPARAM_INFO
	.align		4
.L_9:
        /*0008*/ 	.byte	0x04, 0x17
        /*000a*/ 	.short	(.L_11 - .L_10)
.L_10:
        /*000c*/ 	.word	0x00000000
        /*0010*/ 	.short	0x0003
        /*0012*/ 	.short	0x0014
        /*0014*/ 	.byte	0x00, 0xf0, 0x11, 0x00


	//----- nvinfo : EIATTR_KPARAM_INFO
	.align		4
.L_11:
        /*0018*/ 	.byte	0x04, 0x17
        /*001a*/ 	.short	(.L_13 - .L_12)
.L_12:
        /*001c*/ 	.word	0x00000000
        /*0020*/ 	.short	0x0002
        /*0022*/ 	.short	0x0010
        /*0024*/ 	.byte	0x00, 0xf0, 0x11, 0x00


	//----- nvinfo : EIATTR_KPARAM_INFO
	.align		4
.L_13:
        /*0028*/ 	.byte	0x04, 0x17
        /*002a*/ 	.short	(.L_15 - .L_14)
.L_14:
        /*002c*/ 	.word	0x00000000
        /*0030*/ 	.short	0x0001
        /*0032*/ 	.short	0x0008
        /*0034*/ 	.byte	0x00, 0xf4, 0x21, 0x00


	//----- nvinfo : EIATTR_KPARAM_INFO
	.align		4
.L_15:
        /*0038*/ 	.byte	0x04, 0x17
        /*003a*/ 	.short	(.L_17 - .L_16)
.L_16:
        /*003c*/ 	.word	0x00000000
        /*0040*/ 	.short	0x0000
        /*0042*/ 	.short	0x0000
        /*0044*/ 	.byte	0x00, 0xf4, 0x21, 0x00


	//----- nvinfo : EIATTR_SPARSE_MMA_MASK
	.align		4
.L_17:
        /*0048*/ 	.byte	0x03, 0x50
        /*004a*/ 	.short	0x0000


	//----- nvinfo : EIATTR_MAXREG_COUNT
	.align		4
        /*004c*/ 	.byte	0x03, 0x1b
        /*004e*/ 	.short	0x00ff


	//----- nvinfo : EIATTR_COOP_GROUP_MASK_REGIDS
	.align		4
        /*0050*/ 	.byte	0x04, 0x29
        /*0052*/ 	.short	(.L_19 - .L_18)


	//   ....[0]....
.L_18:
        /*0054*/ 	.word	0xffffffff


	//   ....[1]....
        /*0058*/ 	.word	0xffffffff


	//   ....[2]....
        /*005c*/ 	.word	0xffffffff


	//   ....[3]....
        /*0060*/ 	.word	0xffffffff


	//----- nvinfo : EIATTR_COOP_GROUP_INSTR_OFFSETS
	.align		4
.L_19:
        /*0064*/ 	.byte	0x04, 0x28
        /*0066*/ 	.short	(.L_21 - .L_20)


	//   ....[0]....
.L_20:
        /*0068*/ 	.word	0x000001e0


	//   ....[1]....
        /*006c*/ 	.word	0x00000200


	//   ....[2]....
        /*0070*/ 	.word	0x00000240


	//   ....[3]....
        /*0074*/ 	.word	0x00000280


	//----- nvinfo : EIATTR_EXIT_INSTR_OFFSETS
	.align		4
.L_21:
        /*0078*/ 	.byte	0x04, 0x1c
        /*007a*/ 	.short	(.L_23 - .L_22)


	//   ....[0]....
.L_22:
        /*007c*/ 	.word	0x000002c0


	//   ....[1]....
        /*0080*/ 	.word	0x00000310


	//----- nvinfo : EIATTR_REQNTID
	.align		4
.L_23:
        /*0084*/ 	.byte	0x04, 0x10
        /*0086*/ 	.short	(.L_25 - .L_24)
.L_24:
        /*0088*/ 	.word	0x00000080
        /*008c*/ 	.word	0x00000001
        /*0090*/ 	.word	0x00000001


	//----- nvinfo : EIATTR_CBANK_PARAM_SIZE
	.align		4
.L_25:
        /*0094*/ 	.byte	0x03, 0x19
        /*0096*/ 	.short	0x0018


	//----- nvinfo : EIATTR_PARAM_CBANK
	.align		4
        /*0098*/ 	.byte	0x04, 0x0a
        /*009a*/ 	.short	(.L_27 - .L_26)
	.align		4
.L_26:
        /*009c*/ 	.word	index@(.nv.constant0.triton_per_fused_abs_mean_sub_25)
        /*00a0*/ 	.short	0x0210
        /*00a2*/ 	.short	0x0018


	//----- nvinfo : EIATTR_SW_WAR
	.align		4
.L_27:
        /*00a4*/ 	.byte	0x04, 0x36
        /*00a6*/ 	.short	(.L_29 - .L_28)
.L_28:
        /*00a8*/ 	.word	0x00000008
.L_29:


//--------------------- .nv.callgraph             --------------------------
	.section	.nv.callgraph,"",@"SHT_CUDA_CALLGRAPH"
	.align	4
	.sectionentsize	8
	.align		4
        /*0000*/ 	.word	0x00000000
	.align		4
        /*0004*/ 	.word	0xffffffff
	.align		4
        /*0008*/ 	.word	0x00000000
	.align		4
        /*000c*/ 	.word	0xfffffffe
	.align		4
        /*0010*/ 	.word	0x00000000
	.align		4
        /*0014*/ 	.word	0xfffffffd
	.align		4
        /*0018*/ 	.word	0x00000000
	.align		4
        /*001c*/ 	.word	0xfffffffc


//--------------------- .text.triton_per_fused_abs_mean_sub_25 --------------------------
	.section	.text.triton_per_fused_abs_mean_sub_25,"ax",@progbits
	.sectionflags	@"SHF_BARRIERS=1"
	.align	128
        .global         triton_per_fused_abs_mean_sub_25
        .type           triton_per_fused_abs_mean_sub_25,@function
        .size           triton_per_fused_abs_mean_sub_25,(.L_x_1 - triton_per_fused_abs_mean_sub_25)
        .other          triton_per_fused_abs_mean_sub_25,@"STO_CUDA_ENTRY STV_DEFAULT"
triton_per_fused_abs_mean_sub_25:
.text.triton_per_fused_abs_mean_sub_25:
[----:B------:R-:W0:Y:S02]  /*0000*/  LDC R1, c[0x0][0x28] ;  /* 0x00000a00ff017b82 */ /* 0x000e240000000800 */
[----:B------:R-:W1:Y:S01]  /*0010*/  S2R R2, SR_TID.X ;  /* 0x0000000000027919 */ /* 0x000e620000002100 */
[----:B------:R-:W2:Y:S01]  /*0020*/  LDC.64 R8, c[0x0][0x210] ;  /* 0x00008400ff087b82 */ /* 0x000ea20000000a00 */
[----:B------:R-:W-:Y:S01]  /*0030*/  CS2R R6, SRZ ;  /* 0x0000000000067805 */ /* 0x000fe2000001ff00 */
[----:B------:R-:W-:Y:S01]  /*0040*/  ULDC.64 UR6, c[0x0][0x208] ;  /* 0x0000820000067ab9 */ /* 0x000fe20000000a00 */
[----:B------:R-:W3:Y:S01]  /*0050*/  S2R R3, SR_CTAID.X ;  /* 0x0000000000037919 */ /* 0x000ee20000002500 */
[----:B-1----:R-:W-:Y:S01]  /*0060*/  SHF.R.U32.HI R0, RZ, 0x4, R2 ;  /* 0x00000004ff007819 */ /* 0x002fe20000011602 */
[----:B------:R-:W-:Y:S02]  /*0070*/  IMAD.SHL.U32 R5, R2, 0x4, RZ ;  /* 0x0000000402057824 */ /* 0x000fe400078e00ff */
[----:B---3--:R-:W-:Y:S01]  /*0080*/  IMAD.SHL.U32 R3, R3, 0x8, RZ ;  /* 0x0000000803037824 */ /* 0x008fe200078e00ff */
[----:B------:R-:W-:Y:S02]  /*0090*/  SGXT.U32 R0, R0, 0x3 ;  /* 0x000000030000781a */ /* 0x000fe40000000000 */
[----:B------:R-:W-:-:S02]  /*00a0*/  LOP3.LUT R5, R5, 0x3c, RZ, 0xc0, !PT ;  /* 0x0000003c05057812 */ /* 0x000fc400078ec0ff */
[----:B------:R-:W-:-:S04]  /*00b0*/  LOP3.LUT R4, R3, R0, RZ, 0xfc, !PT ;  /* 0x0000000003047212 */ /* 0x000fc800078efcff */
[C---:B------:R-:W-:Y:S01]  /*00c0*/  ISETP.GE.AND P0, PT, R4.reuse, 0x10, PT ;  /* 0x000000100400780c */ /* 0x040fe20003f06270 */
[----:B------:R-:W-:-:S04]  /*00d0*/  IMAD R5, R4, 0x40, R5 ;  /* 0x0000004004057824 */ /* 0x000fc800078e0205 */
[----:B--2---:R-:W-:Y:S01]  /*00e0*/  IMAD.WIDE R8, R5, 0x4, R8 ;  /* 0x0000000405087825 */ /* 0x004fe200078e0208 */
[----:B------:R-:W-:-:S07]  /*00f0*/  CS2R R4, SRZ ;  /* 0x0000000000047805 */ /* 0x000fce000001ff00 */
[----:B------:R-:W2:Y:S01]  /*0100*/  @!P0 LDG.E.128 R4, desc[UR6][R8.64] ;  /* 0x0000000608048981 */ /* 0x000ea2000c1e1d00 */
[----:B------:R-:W1:Y:S01]  /*0110*/  S2UR UR5, SR_CgaCtaId ;  /* 0x00000000000579c3 */ /* 0x000e620000008800 */
[----:B------:R-:W-:Y:S02]  /*0120*/  UMOV UR4, 0x400 ;  /* 0x0000040000047882 */ /* 0x000fe40000000000 */
[----:B-1----:R-:W-:-:S06]  /*0130*/  UPRMT UR4, UR5, 0x654, UR4 ;  /* 0x0000065405047896 */ /* 0x002fcc0008000004 */
[----:B------:R-:W-:Y:S02]  /*0140*/  LEA R0, R0, UR4, 0x2 ;  /* 0x0000000400007c11 */ /* 0x000fe4000f8e10ff */
[----:B--2---:R-:W-:Y:S02]  /*0150*/  SEL R4, R4, RZ, !P0 ;  /* 0x000000ff04047207 */ /* 0x004fe40004000000 */
[----:B------:R-:W-:Y:S02]  /*0160*/  SEL R5, R5, RZ, !P0 ;  /* 0x000000ff05057207 */ /* 0x000fe40004000000 */
[----:B------:R-:W-:Y:S02]  /*0170*/  SEL R6, R6, RZ, !P0 ;  /* 0x000000ff06067207 */ /* 0x000fe40004000000 */
[----:B------:R-:W-:Y:S01]  /*0180*/  SEL R7, R7, RZ, !P0 ;  /* 0x000000ff07077207 */ /* 0x000fe20004000000 */
[----:B------:R-:W-:-:S04]  /*0190*/  FADD R5, R4, R5 ;  /* 0x0000000504057221 */ /* 0x000fc80000000000 */
[----:B------:R-:W-:-:S04]  /*01a0*/  FADD R6, R6, R5 ;  /* 0x0000000506067221 */ /* 0x000fc80000000000 */
[----:B------:R-:W-:-:S05]  /*01b0*/  FADD R6, R7, R6 ;  /* 0x0000000607067221 */ /* 0x000fca0000000000 */
[----:B------:R-:W-:Y:S02]  /*01c0*/  FSEL R6, R6, RZ, !P0 ;  /* 0x000000ff06067208 */ /* 0x000fe40004000000 */
[----:B------:R-:W-:-:S03]  /*01d0*/  LOP3.LUT P0, RZ, R2, 0x78, RZ, 0xc0, !PT ;  /* 0x0000007802ff7812 */ /* 0x000fc6000780c0ff */
[----:B------:R-:W1:Y:S02]  /*01e0*/  SHFL.BFLY PT, R5, R6, 0x8, 0x1f ;  /* 0x0d001f0006057f89 */ /* 0x000e6400000e0000 */
[----:B-1----:R-:W-:-:S05]  /*01f0*/  FADD R4, R6, R5 ;  /* 0x0000000506047221 */ /* 0x002fca0000000000 */
[----:B------:R-:W1:Y:S02]  /*0200*/  SHFL.BFLY PT, R5, R4, 0x4, 0x1f ;  /* 0x0c801f0004057f89 */ /* 0x000e6400000e0000 */
[----:B-1----:R-:W-:Y:S01]  /*0210*/  FADD R7, R4, R5 ;  /* 0x0000000504077221 */ /* 0x002fe20000000000 */
[----:B------:R-:W-:Y:S02]  /*0220*/  LOP3.LUT R5, R3, 0x7, R2, 0xf8, !PT ;  /* 0x0000000703057812 */ /* 0x000fe400078ef802 */
[----:B------:R-:W-:Y:S02]  /*0230*/  LOP3.LUT R2, R2, 0x7, RZ, 0xc0, !PT ;  /* 0x0000000702027812 */ /* 0x000fe400078ec0ff */
[----:B------:R-:W1:Y:S01]  /*0240*/  SHFL.BFLY PT, R8, R7, 0x2, 0x1f ;  /* 0x0c401f0007087f89 */ /* 0x000e6200000e0000 */
[----:B------:R-:W-:Y:S02]  /*0250*/  ISETP.LT.AND P0, PT, R5, 0x10, !P0 ;  /* 0x000000100500780c */ /* 0x000fe40004701270 */
[----:B------:R-:W-:Y:S01]  /*0260*/  LEA R4, R2, UR4, 0x2 ;  /* 0x0000000402047c11 */ /* 0x000fe2000f8e10ff */
[----:B-1----:R-:W-:-:S05]  /*0270*/  FADD R8, R7, R8 ;  /* 0x0000000807087221 */ /* 0x002fca0000000000 */
[----:B------:R-:W1:Y:S02]  /*0280*/  SHFL.BFLY PT, R9, R8, 0x1, 0x1f ;  /* 0x0c201f0008097f89 */ /* 0x000e6400000e0000 */
[----:B-1----:R-:W-:-:S05]  /*0290*/  FADD R9, R8, R9 ;  /* 0x0000000908097221 */ /* 0x002fca0000000000 */
[----:B------:R1:W-:Y:S01]  /*02a0*/  STS [R0], R9 ;  /* 0x0000000900007388 */ /* 0x0003e20000000800 */
[----:B------:R-:W-:Y:S06]  /*02b0*/  BAR.SYNC.DEFER_BLOCKING 0x0 ;  /* 0x0000000000007b1d */ /* 0x000fec0000010000 */
[----:B-1----:R-:W-:Y:S05]  /*02c0*/  @!P0 EXIT ;  /* 0x000000000000894d */ /* 0x002fea0003800000 */
[----:B------:R-:W0:Y:S01]  /*02d0*/  LDS R7, [R4] ;  /* 0x0000000004077984 */ /* 0x000e220000000800 */
[----:B------:R-:W1:Y:S02]  /*02e0*/  LDC.64 R2, c[0x0][0x218] ;  /* 0x00008600ff027b82 */ /* 0x000e640000000a00 */
[----:B-1----:R-:W-:-:S05]  /*02f0*/  IMAD.WIDE R2, R5, 0x4, R2 ;  /* 0x0000000405027825 */ /* 0x002fca00078e0202 */
[----:B0-----:R-:W-:Y:S01]  /*0300*/  STG.E desc[UR6][R2.64], R7 ;  /* 0x0000000702007986 */ /* 0x001fe2000c101906 */
[----:B------:R-:W-:Y:S05]  /*0310*/  EXIT ;  /* 0x000000000000794d */ /* 0x000fea0003800000 */
.L_x_0:
[----:B------:R-:W-:-:S00]  /*0320*/  BRA `(.L_x_0) ;  /* 0xfffffffc00fc7947 */ /* 0x000fc0000383ffff */
[----:B------:R-:W-:-:S00]  /*0330*/  NOP ;  /* 0x0000000000007918 */ /* 0x000fc00000000000 */
        /* <DEDUP_REMOVED lines=12> */
.L_x_1:


//--------------------- .nv.shared.triton_per_fused_abs_mean_sub_25 --------------------------
	.section	.nv.shared.triton_per_fused_abs_mean_sub_25,"aw",@nobits
	.sectionflags	@""
	.align	16
	.zero		1024


//--------------------- .nv.constant0.triton_per_fused_abs_mean_sub_25 --------------------------
	.section	.nv.constant0.triton_per_fused_abs_mean_sub_25,"a",@progbits
	.sectionflags	@""
	.align	4
.nv.constant0.triton_per_fused_abs_mean_sub_25:
	.zero		552
